//
// Generated by NVIDIA NVVM Compiler
//
// Compiler Build ID: CL-36424714
// Cuda compilation tools, release 13.0, V13.0.88
// Based on NVVM 20.0.0
//

.version 9.0
.target sm_100
.address_size 64

	// .globl	_Z14cluster_kernelv
.extern .func  (.param .b32 func_retval0) vprintf
(
	.param .b64 vprintf_param_0,
	.param .b64 vprintf_param_1
)
;
// _ZZ14cluster_kernelvE4smem has been demoted
.global .align 1 .b8 $str[44] = {98, 108, 111, 99, 107, 73, 100, 120, 46, 120, 58, 32, 37, 100, 44, 32, 116, 104, 114, 101, 97, 100, 73, 100, 120, 46, 120, 58, 32, 37, 100, 44, 32, 118, 97, 108, 117, 101, 58, 32, 37, 100, 10};

.visible .entry _Z14cluster_kernelv()
.explicitcluster
.reqnctapercluster 2, 1, 1
{
	.local .align 8 .b8 	__local_depot0[16];
	.reg .b64 	%SP;
	.reg .b64 	%SPL;
	.reg .b32 	%r<27>;
	.reg .b64 	%rd<20>;
	// demoted variable
	.shared .align 4 .b8 _ZZ14cluster_kernelvE4smem[128];
	mov.u64 	%SPL, __local_depot0;
	cvta.local.u64 	%SP, %SPL;
	add.u64 	%rd1, %SP, 0;
	add.u64 	%rd2, %SPL, 0;
	mov.u32 	%r1, %ctaid.x;
	mov.u32 	%r2, %ctaid.y;
	mov.u32 	%r3, %ctaid.z;
	mov.u32 	%r4, %nctaid.x;
	mov.u32 	%r5, %nctaid.y;
	mul.lo.s32 	%r6, %r3, %r5;
	cvt.u64.u32 	%rd3, %r6;
	cvt.u64.u32 	%rd4, %r4;
	cvt.u64.u32 	%rd5, %r2;
	cvt.u64.u32 	%rd6, %r1;
	add.s64 	%rd7, %rd3, %rd5;
	mad.lo.s64 	%rd8, %rd7, %rd4, %rd6;
	mov.u32 	%r7, %ntid.x;
	mov.u32 	%r8, %ntid.y;
	mul.lo.s32 	%r9, %r7, %r8;
	mov.u32 	%r10, %ntid.z;
	mul.lo.s32 	%r11, %r9, %r10;
	cvt.u64.u32 	%rd9, %r11;
	mov.u32 	%r12, %tid.x;
	mov.u32 	%r13, %tid.y;
	mov.u32 	%r14, %tid.z;
	mad.lo.s32 	%r15, %r14, %r8, %r13;
	mad.lo.s32 	%r16, %r15, %r7, %r12;
	cvt.u64.u32 	%rd10, %r16;
	mad.lo.s64 	%rd11, %rd8, %rd9, %rd10;
	mov.u32 	%r17, %cluster_ctarank;
	add.s32 	%r18, %r1, %r12;
	cvt.u32.u64 	%r19, %rd11;
	shl.b32 	%r20, %r19, 2;
	mov.u32 	%r21, _ZZ14cluster_kernelvE4smem;
	add.s32 	%r22, %r21, %r20;
	st.shared.u32 	[%r22], %r18;
	barrier.cluster.arrive;
	barrier.cluster.wait;
	sub.s32 	%r23, 1, %r17;
	cvt.u64.u32 	%rd12, %r21;
	cvta.shared.u64 	%rd13, %rd12;
	mapa.u64	%rd14, %rd13, %r23;
	shl.b64 	%rd15, %rd11, 32;
	shr.s64 	%rd16, %rd15, 30;
	add.s64 	%rd17, %rd14, %rd16;
	ld.u32 	%r24, [%rd17];
	st.local.v2.u32 	[%rd2], {%r1, %r12};
	st.local.u32 	[%rd2+8], %r24;
	mov.u64 	%rd18, $str;
	cvta.global.u64 	%rd19, %rd18;
	{ // callseq 0, 0
	.param .b64 param0;
	st.param.b64 	[param0], %rd19;
	.param .b64 param1;
	st.param.b64 	[param1], %rd1;
	.param .b32 retval0;
	call.uni (retval0), 
	vprintf, 
	(
	param0, 
	param1
	);
	ld.param.b32 	%r25, [retval0];
	} // callseq 0
	ret;

}


// ===== COMPILED SASS (sm_100) =====

	.target	sm_100

	.elftype	@"ET_EXEC"


//--------------------- .note.nv.tkinfo           --------------------------
	.section	.note.nv.tkinfo,"",@"SHT_NOTE"
	.sectionflags	@"SHF_NOTE_NV_TKINFO"
	.tkinfo
        /*0018*/ 	.word	0x00000002
        /*0030*/ 	.string	""
        /*0030*/ 	.string	"ptxas"
        /*0030*/ 	.string	"Cuda compilation tools, release 13.0, V13.0.88"
        /*0030*/ 	.string	"Build cuda_13.0.r13.0/compiler.36424714_0"
        /*0030*/ 	.string	"-arch sm_100 -m 64 "



//--------------------- .note.nv.cuinfo           --------------------------
	.section	.note.nv.cuinfo,"",@"SHT_NOTE"
	.sectionflags	@"SHF_NOTE_NV_CUINFO"
        /*0018*/ 	.short	0x0002
        /*001a*/ 	.short	0x0064
        /*001c*/ 	.short	0x0082
	.zero		2


//--------------------- .nv.info                  --------------------------
	.section	.nv.info,"",@"SHT_CUDA_INFO"
	.align	4


	//----- nvinfo : EIATTR_REGCOUNT
	.align		4
        /*0000*/ 	.byte	0x04, 0x2f
        /*0002*/ 	.short	(.L_2 - .L_1)
	.align		4
.L_1:
        /*0004*/ 	.word	index@(_Z14cluster_kernelv)
        /*0008*/ 	.word	0x00000018


	//----- nvinfo : EIATTR_FRAME_SIZE
	.align		4
.L_2:
        /*000c*/ 	.byte	0x04, 0x11
        /*000e*/ 	.short	(.L_4 - .L_3)
	.align		4
.L_3:
        /*0010*/ 	.word	index@(_Z14cluster_kernelv)
        /*0014*/ 	.word	0x00000010


	//----- nvinfo : EIATTR_MIN_STACK_SIZE
	.align		4
.L_4:
        /*0018*/ 	.byte	0x04, 0x12
        /*001a*/ 	.short	(.L_6 - .L_5)
	.align		4
.L_5:
        /*001c*/ 	.word	index@(_Z14cluster_kernelv)
        /*0020*/ 	.word	0x00000010
.L_6:


//--------------------- .nv.compat                --------------------------
	.section	.nv.compat,"",@"SHT_CUDA_COMPAT_INFO"
	.align	4
        /*0000*/ 	.byte	0x02, 0x09, 0x00, 0x00, 0x02, 0x02, 0x01, 0x00, 0x02, 0x05, 0x05, 0x00, 0x03, 0x07, 0x01, 0x01
        /*0010*/ 	.byte	0x02, 0x03, 0x00, 0x00, 0x02, 0x06, 0x01, 0x00, 0x04, 0x0b, 0x08, 0x00, 0x09, 0x00, 0x00, 0x00
        /*0020*/ 	.byte	0x00, 0x00, 0x00, 0x00


//--------------------- .nv.info._Z14cluster_kernelv --------------------------
	.section	.nv.info._Z14cluster_kernelv,"",@"SHT_CUDA_INFO"
	.sectionflags	@""
	.align	4


	//----- nvinfo : EIATTR_CUDA_API_VERSION
	.align		4
        /*0000*/ 	.byte	0x04, 0x37
        /*0002*/ 	.short	(.L_8 - .L_7)
.L_7:
        /*0004*/ 	.word	0x00000082


	//----- nvinfo : EIATTR_EXPLICIT_CLUSTER
	.align		4
.L_8:
        /*0008*/ 	.byte	0x01, 0x3e
	.zero		2


	//----- nvinfo : EIATTR_CTA_PER_CLUSTER
	.align		4
        /*000c*/ 	.byte	0x04, 0x3d
        /*000e*/ 	.short	(.L_10 - .L_9)
.L_9:
        /*0010*/ 	.word	0x00000002
        /*0014*/ 	.word	0x00000001
        /*0018*/ 	.word	0x00000001


	//----- nvinfo : EIATTR_SPARSE_MMA_MASK
	.align		4
.L_10:
        /*001c*/ 	.byte	0x03, 0x50
        /*001e*/ 	.short	0x0000


	//----- nvinfo : EIATTR_MAXREG_COUNT
	.align		4
        /*0020*/ 	.byte	0x03, 0x1b
        /*0022*/ 	.short	0x00ff


	//----- nvinfo : EIATTR_EXTERNS
	.align		4
        /*0024*/ 	.byte	0x04, 0x0f
        /*0026*/ 	.short	(.L_12 - .L_11)


	//   ....[0]....
	.align		4
.L_11:
        /*0028*/ 	.word	index@(vprintf)


	//----- nvinfo : EIATTR_MERCURY_ISA_VERSION
	.align		4
.L_12:
        /*002c*/ 	.byte	0x03, 0x5f
        /*002e*/ 	.short	0x0101


	//----- nvinfo : EIATTR_VRC_CTA_INIT_COUNT
	.align		4
        /*0030*/ 	.byte	0x02, 0x4a
	.zero		1
	.zero		1


	//----- nvinfo : EIATTR_SYSCALL_OFFSETS
	.align		4
        /*0034*/ 	.byte	0x04, 0x46
        /*0036*/ 	.short	(.L_14 - .L_13)


	//   ....[0]....
.L_13:
        /*0038*/ 	.word	0x000003c0


	//----- nvinfo : EIATTR_EXIT_INSTR_OFFSETS
	.align		4
.L_14:
        /*003c*/ 	.byte	0x04, 0x1c
        /*003e*/ 	.short	(.L_16 - .L_15)


	//   ....[0]....
.L_15:
        /*0040*/ 	.word	0x000003d0


	//----- nvinfo : EIATTR_SW_WAR
	.align		4
.L_16:
        /*0044*/ 	.byte	0x04, 0x36
        /*0046*/ 	.short	(.L_18 - .L_17)
.L_17:
        /*0048*/ 	.word	0x00000008
.L_18:


//--------------------- .nv.callgraph             --------------------------
	.section	.nv.callgraph,"",@"SHT_CUDA_CALLGRAPH"
	.align	4
	.sectionentsize	8
	.align		4
        /*0000*/ 	.word	0x00000000
	.align		4
        /*0004*/ 	.word	0xffffffff
	.align		4
        /*0008*/ 	.word	index@(_Z14cluster_kernelv)
	.align		4
        /*000c*/ 	.word	index@(vprintf)
	.align		4
        /*0010*/ 	.word	0x00000000
	.align		4
        /*0014*/ 	.word	0xfffffffe
	.align		4
        /*0018*/ 	.word	0x00000000
	.align		4
        /*001c*/ 	.word	0xfffffffd
	.align		4
        /*0020*/ 	.word	0x00000000
	.align		4
        /*0024*/ 	.word	0xfffffffc


//--------------------- .nv.constant4             --------------------------
	.section	.nv.constant4,"a",@progbits
	.align	8
	.align		8
.nv.constant4:
        /*0000*/ 	.dword	vprintf
	.align		8
        /*0008*/ 	.dword	$str


//--------------------- .text._Z14cluster_kernelv --------------------------
	.section	.text._Z14cluster_kernelv,"ax",@progbits
	.align	128
        .global         _Z14cluster_kernelv
        .type           _Z14cluster_kernelv,@function
        .size           _Z14cluster_kernelv,(.L_x_2 - _Z14cluster_kernelv)
        .other          _Z14cluster_kernelv,@"STO_CUDA_ENTRY STV_DEFAULT"
_Z14cluster_kernelv:
.text._Z14cluster_kernelv:
[----:B------:R-:W0:Y:S01]  /*0000*/  LDC R1, c[0x0][0x37c] ;  /* 0x0000df00ff017b82 */ /* 0x000e220000000800 */
[----:B------:R-:W1:Y:S07]  /*0010*/  S2R R0, SR_TID.Y ;  /* 0x0000000000007919 */ /* 0x000e6e0000002200 */
[----:B------:R-:W-:Y:S01]  /*0020*/  S2UR UR4, SR_CTAID.Y ;  /* 0x00000000000479c3 */ /* 0x000fe20000002600 */
[----:B------:R-:W2:Y:S01]  /*0030*/  LDCU UR12, c[0x0][0x2fc] ;  /* 0x00005f80ff0c77ac */ /* 0x000ea20008000800 */
[----:B0-----:R-:W-:Y:S01]  /*0040*/  VIADD R1, R1, 0xfffffff0 ;  /* 0xfffffff001017836 */ /* 0x001fe20000000000 */
[----:B------:R-:W1:Y:S01]  /*0050*/  S2R R5, SR_TID.Z ;  /* 0x0000000000057919 */ /* 0x000e620000002300 */
[----:B------:R-:W0:Y:S04]  /*0060*/  S2R R10, SR_CTAID.X ;  /* 0x00000000000a7919 */ /* 0x000e280000002500 */
[----:B------:R-:W3:Y:S01]  /*0070*/  S2UR UR5, SR_CTAID.Z ;  /* 0x00000000000579c3 */ /* 0x000ee20000002700 */
[----:B------:R-:W4:Y:S07]  /*0080*/  S2R R11, SR_TID.X ;  /* 0x00000000000b7919 */ /* 0x000f2e0000002100 */
[----:B------:R-:W0:Y:S01]  /*0090*/  LDC R3, c[0x0][0x370] ;  /* 0x0000dc00ff037b82 */ /* 0x000e220000000800 */
[----:B------:R-:W3:Y:S01]  /*00a0*/  LDCU UR6, c[0x0][0x374] ;  /* 0x00006e80ff0677ac */ /* 0x000ee20008000800 */
[----:B------:R-:W5:Y:S06]  /*00b0*/  LDCU UR11, c[0x0][0x360] ;  /* 0x00006c00ff0b77ac */ /* 0x000f6c0008000800 */
[----:B------:R-:W2:Y:S01]  /*00c0*/  S2UR UR9, SR_CgaCtaId ;  /* 0x00000000000979c3 */ /* 0x000ea20000008800 */
[----:B------:R-:W5:Y:S01]  /*00d0*/  LDCU UR13, c[0x0][0x364] ;  /* 0x00006c80ff0d77ac */ /* 0x000f620008000800 */
[----:B------:R-:W4:Y:S06]  /*00e0*/  LDCU UR7, c[0x0][0x368] ;  /* 0x00006d00ff0777ac */ /* 0x000f2c0008000800 */
[----:B------:R-:W2:Y:S01]  /*00f0*/  S2UR UR8, SR_SWINHI ;  /* 0x00000000000879c3 */ /* 0x000ea20000002f00 */
[----:B---3--:R-:W-:-:S03]  /*0100*/  UIMAD UR10, UR5, UR6, UR4 ;  /* 0x00000006050a72a4 */ /* 0x008fc6000f8e0204 */
[----:B------:R-:W-:-:S03]  /*0110*/  UMOV UR5, 0x400 ;  /* 0x0000040000057882 */ /* 0x000fc60000000000 */
[----:B0-----:R-:W-:Y:S01]  /*0120*/  IMAD R3, R3, UR10, R10 ;  /* 0x0000000a03037c24 */ /* 0x001fe2000f8e020a */
[----:B-----5:R-:W-:Y:S02]  /*0130*/  UIMAD UR4, UR11, UR13, URZ ;  /* 0x0000000d0b0472a4 */ /* 0x020fe4000f8e02ff */
[----:B-1----:R-:W-:Y:S02]  /*0140*/  IMAD R0, R5, UR13, R0 ;  /* 0x0000000d05007c24 */ /* 0x002fe4000f8e0200 */
[----:B----4-:R-:W-:Y:S02]  /*0150*/  UIMAD UR4, UR4, UR7, URZ ;  /* 0x00000007040472a4 */ /* 0x010fe4000f8e02ff */
[--C-:B------:R-:W-:Y:S01]  /*0160*/  IMAD R0, R0, UR11, R11.reuse ;  /* 0x0000000b00007c24 */ /* 0x100fe2000f8e020b */
[----:B--2---:R-:W-:Y:S02]  /*0170*/  ULEA UR6, UR9, UR5, 0x18 ;  /* 0x0000000509067291 */ /* 0x004fe4000f8ec0ff */
[----:B------:R-:W-:Y:S01]  /*0180*/  UIADD3 UR7, UPT, UPT, -UR9, 0x1, URZ ;  /* 0x0000000109077890 */ /* 0x000fe2000fffe1ff */
[----:B------:R-:W-:Y:S01]  /*0190*/  IMAD R2, R3, UR4, R0 ;  /* 0x0000000403027c24 */ /* 0x000fe2000f8e0200 */
[----:B------:R-:W0:Y:S01]  /*01a0*/  LDCU.64 UR10, c[0x0][0x358] ;  /* 0x00006b00ff0a77ac */ /* 0x000e220008000a00 */
[----:B------:R-:W-:-:S02]  /*01b0*/  IMAD.IADD R0, R10, 0x1, R11 ;  /* 0x000000010a007824 */ /* 0x000fc400078e020b */
[----:B------:R-:W-:Y:S01]  /*01c0*/  UMOV UR4, UR6 ;  /* 0x0000000600047c82 */ /* 0x000fe20008000000 */
[----:B------:R-:W-:Y:S01]  /*01d0*/  UMOV UR5, UR8 ;  /* 0x0000000800057c82 */ /* 0x000fe20008000000 */
[----:B------:R-:W-:Y:S01]  /*01e0*/  SHF.R.S64 R12, RZ, 0x1e, R2 ;  /* 0x0000001eff0c7819 */ /* 0x000fe20000001002 */
[----:B------:R-:W-:Y:S01]  /*01f0*/  UPRMT UR4, UR7, 0x654, UR4 ;  /* 0x0000065407047896 */ /* 0x000fe20008000004 */
[----:B------:R-:W-:Y:S01]  /*0200*/  UMOV UR5, UR5 ;  /* 0x0000000500057c82 */ /* 0x000fe20008000000 */
[----:B------:R-:W-:Y:S01]  /*0210*/  LEA R3, R2, UR6, 0x2 ;  /* 0x0000000602037c11 */ /* 0x000fe2000f8e10ff */
[----:B------:R-:W1:Y:S03]  /*0220*/  LDCU.64 UR6, c[0x4][0x8] ;  /* 0x01000100ff0677ac */ /* 0x000e660008000a00 */
[----:B------:R-:W-:Y:S01]  /*0230*/  IADD3 R12, P0, PT, R12, UR4, RZ ;  /* 0x000000040c0c7c10 */ /* 0x000fe2000ff1e0ff */
[----:B------:R2:W-:Y:S01]  /*0240*/  STS [R3], R0 ;  /* 0x0000000003007388 */ /* 0x0005e20000000800 */
[----:B------:R-:W-:Y:S01]  /*0250*/  @!PT LDS RZ, [RZ] ;  /* 0x00000000fffff984 */ /* 0x000fe20000000800 */
[----:B------:R-:W-:Y:S01]  /*0260*/  @!PT LDS RZ, [RZ] ;  /* 0x00000000fffff984 */ /* 0x000fe20000000800 */
[----:B------:R-:W-:Y:S01]  /*0270*/  @!PT LDS RZ, [RZ] ;  /* 0x00000000fffff984 */ /* 0x000fe20000000800 */
[----:B------:R-:W-:Y:S01]  /*0280*/  @!PT LDS RZ, [RZ] ;  /* 0x00000000fffff984 */ /* 0x000fe20000000800 */
[----:B------:R-:W-:-:S00]  /*0290*/  MEMBAR.ALL.CTA ;  /* 0x0000000000007992 */ /* 0x000fc00000008000 */
[----:B------:R-:W-:Y:S06]  /*02a0*/  MEMBAR.ALL.GPU ;  /* 0x0000000000007992 */ /* 0x000fec000000a000 */
[----:B------:R-:W-:-:S00]  /*02b0*/  ERRBAR ;  /* 0x00000000000079ab */ /* 0x000fc00000000000 */
[----:B------:R-:W-:Y:S08]  /*02c0*/  CGAERRBAR ;  /* 0x00000000000075ab */ /* 0x000ff00000000000 */
[----:B------:R-:W-:Y:S01]  /*02d0*/  UCGABAR_ARV ;  /* 0x00000000000079c7 */ /* 0x000fe20008000000 */
[----:B------:R-:W-:-:S05]  /*02e0*/  LEA.HI.X.SX32 R13, R2, UR5, 0x2, P0 ;  /* 0x00000005020d7c11 */ /* 0x000fca00080f16ff */
[----:B------:R-:W-:Y:S01]  /*02f0*/  UCGABAR_WAIT ;  /* 0x0000000000007dc7 */ /* 0x000fe20008000000 */
[----:B------:R-:W-:Y:S04]  /*0300*/  CCTL.IVALL ;  /* 0x00000000ff00798f */ /* 0x000fe80002000000 */
[----:B0-----:R-:W3:Y:S01]  /*0310*/  LD.E R2, desc[UR10][R12.64] ;  /* 0x0000000a0c027980 */ /* 0x001ee2000c101900 */
[----:B------:R-:W-:Y:S01]  /*0320*/  MOV R8, 0x0 ;  /* 0x0000000000087802 */ /* 0x000fe20000000f00 */
[----:B------:R-:W0:Y:S02]  /*0330*/  LDCU UR4, c[0x0][0x2f8] ;  /* 0x00005f00ff0477ac */ /* 0x000e240008000800 */
[----:B------:R2:W-:Y:S01]  /*0340*/  STL.64 [R1], R10 ;  /* 0x0000000a01007387 */ /* 0x0005e20000100a00 */
[----:B-1----:R-:W-:Y:S01]  /*0350*/  MOV R4, UR6 ;  /* 0x0000000600047c02 */ /* 0x002fe20008000f00 */
[----:B------:R-:W-:Y:S01]  /*0360*/  IMAD.U32 R5, RZ, RZ, UR7 ;  /* 0x00000007ff057e24 */ /* 0x000fe2000f8e00ff */
[----:B------:R-:W1:Y:S01]  /*0370*/  LDC.64 R8, c[0x4][R8] ;  /* 0x0100000008087b82 */ /* 0x000e620000000a00 */
[----:B0-----:R-:W-:-:S04]  /*0380*/  IADD3 R6, P0, PT, R1, UR4, RZ ;  /* 0x0000000401067c10 */ /* 0x001fc8000ff1e0ff */
[----:B------:R-:W-:Y:S01]  /*0390*/  IADD3.X R7, PT, PT, RZ, UR12, RZ, P0, !PT ;  /* 0x0000000cff077c10 */ /* 0x000fe200087fe4ff */
[----:B-1-3--:R2:W-:Y:S08]  /*03a0*/  STL [R1+0x8], R2 ;  /* 0x0000080201007387 */ /* 0x00a5f00000100800 */
[----:B------:R-:W-:-:S07]  /*03b0*/  LEPC R20, `(.L_x_0) ;  /* 0x000000001014794e */ /* 0x000fce0000000000 */
[----:B--2---:R-:W-:Y:S05]  /*03c0*/  CALL.ABS.NOINC R8 ;  /* 0x0000000008007343 */ /* 0x004fea0003c00000 */
.L_x_0:
[----:B------:R-:W-:Y:S05]  /*03d0*/  EXIT ;  /* 0x000000000000794d */ /* 0x000fea0003800000 */
.L_x_1:
[----:B------:R-:W-:-:S00]  /*03e0*/  BRA `(.L_x_1) ;  /* 0xfffffffc00fc7947 */ /* 0x000fc0000383ffff */
[----:B------:R-:W-:-:S00]  /*03f0*/  NOP ;  /* 0x0000000000007918 */ /* 0x000fc00000000000 */
        /* <DEDUP_REMOVED lines=8> */
.L_x_2:


//--------------------- .nv.global.init           --------------------------
	.section	.nv.global.init,"aw",@progbits
.nv.global.init:
	.type		$str,@object
	.size		$str,(.L_0 - $str)
$str:
        /*0000*/ 	.byte	0x62, 0x6c, 0x6f, 0x63, 0x6b, 0x49, 0x64, 0x78, 0x2e, 0x78, 0x3a, 0x20, 0x25, 0x64, 0x2c, 0x20
        /*0010*/ 	.byte	0x74, 0x68, 0x72, 0x65, 0x61, 0x64, 0x49, 0x64, 0x78, 0x2e, 0x78, 0x3a, 0x20, 0x25, 0x64, 0x2c
        /*0020*/ 	.byte	0x20, 0x76, 0x61, 0x6c, 0x75, 0x65, 0x3a, 0x20, 0x25, 0x64, 0x0a, 0x00
.L_0:


//--------------------- .nv.shared._Z14cluster_kernelv --------------------------
	.section	.nv.shared._Z14cluster_kernelv,"aw",@nobits
	.sectionflags	@""
	.align	4
.nv.shared._Z14cluster_kernelv:
	.zero		1152


//--------------------- .nv.shared.reserved.0     --------------------------
	.section	.nv.shared.reserved.0,"aw",@nobits
	.weak		__nv_reservedSMEM_offset_0_alias
	.size		__nv_reservedSMEM_offset_0_alias, 0, 64
	.other		__nv_reservedSMEM_offset_0_alias,@"STO_CUDA_RESERVED_SHARED STV_DEFAULT"
__nv_reservedSMEM_offset_0_alias:
	.zero		0
	.zero		64


//--------------------- .nv.constant0._Z14cluster_kernelv --------------------------
	.section	.nv.constant0._Z14cluster_kernelv,"a",@progbits
	.sectionflags	@""
	.align	4
.nv.constant0._Z14cluster_kernelv:
	.zero		896


//--------------------- SYMBOLS --------------------------

	.type		.nv.reservedSmem.offset0,@object
	.size		.nv.reservedSmem.offset0,0x4
	.type		.nv.reservedSmem.cap,@object
	.size		.nv.reservedSmem.cap,0x4
	.type		vprintf,@function
